	.headerflags	@"EF_CUDA_TEXMODE_UNIFIED EF_CUDA_64BIT_ADDRESS EF_CUDA_ACCELERATORS EF_CUDA_SM90 EF_CUDA_VIRTUAL_SM(EF_CUDA_SM90)"
	.elftype	@"ET_EXEC"


//--------------------- .nv.info                  --------------------------
	.section	.nv.info,"",@"SHT_CUDA_INFO"
	.align	4


	//----- nvinfo : EIATTR_REGCOUNT
	.align		4
        /*0000*/ 	.byte	0x04, 0x2f
        /*0002*/ 	.short	(.L_3 - .L_2)
	.align		4
.L_2:
        /*0004*/ 	.word	index@(triton_poi_fused__native_batch_norm_legit_no_training_relu_threshold_backward_6)
        /*0008*/ 	.word	0x00000020


	//----- nvinfo : EIATTR_MIN_STACK_SIZE
	.align		4
.L_3:
        /*000c*/ 	.byte	0x04, 0x12
        /*000e*/ 	.short	(.L_5 - .L_4)
	.align		4
.L_4:
        /*0010*/ 	.word	index@(triton_poi_fused__native_batch_norm_legit_no_training_relu_threshold_backward_6)
        /*0014*/ 	.word	0x00000000


	//----- nvinfo : EIATTR_FRAME_SIZE
	.align		4
.L_5:
        /*0018*/ 	.byte	0x04, 0x11
        /*001a*/ 	.short	(.L_7 - .L_6)
	.align		4
.L_6:
        /*001c*/ 	.word	index@(triton_poi_fused__native_batch_norm_legit_no_training_relu_threshold_backward_6)
        /*0020*/ 	.word	0x00000000


	//----- nvinfo : EIATTR_MIN_STACK_SIZE
	.align		4
.L_7:
        /*0024*/ 	.byte	0x04, 0x12
        /*0026*/ 	.short	(.L_9 - .L_8)
	.align		4
.L_8:
        /*0028*/ 	.word	index@(triton_poi_fused__native_batch_norm_legit_no_training_relu_threshold_backward_6)
        /*002c*/ 	.word	0x00000000
.L_9:


//--------------------- .nv.info.triton_poi_fused__native_batch_norm_legit_no_training_relu_threshold_backward_6 --------------------------
	.section	.nv.info.triton_poi_fused__native_batch_norm_legit_no_training_relu_threshold_backward_6,"",@"SHT_CUDA_INFO"
	.sectionflags	@""
	.align	4


	//----- nvinfo : EIATTR_CUDA_API_VERSION
	.align		4
        /*0000*/ 	.byte	0x04, 0x37
        /*0002*/ 	.short	(.L_11 - .L_10)
.L_10:
        /*0004*/ 	.word	0x0000007c


	//----- nvinfo : EIATTR_KPARAM_INFO
	.align		4
.L_11:
        /*0008*/ 	.byte	0x04, 0x17
        /*000a*/ 	.short	(.L_13 - .L_12)
.L_12:
        /*000c*/ 	.word	0x00000000
        /*0010*/ 	.short	0x0008
        /*0012*/ 	.short	0x003c
        /*0014*/ 	.byte	0x00, 0xf0, 0x11, 0x00


	//----- nvinfo : EIATTR_KPARAM_INFO
	.align		4
.L_13:
        /*0018*/ 	.byte	0x04, 0x17
        /*001a*/ 	.short	(.L_15 - .L_14)
.L_14:
        /*001c*/ 	.word	0x00000000
        /*0020*/ 	.short	0x0007
        /*0022*/ 	.short	0x0038
        /*0024*/ 	.byte	0x00, 0xf0, 0x11, 0x00


	//----- nvinfo : EIATTR_KPARAM_INFO
	.align		4
.L_15:
        /*0028*/ 	.byte	0x04, 0x17
        /*002a*/ 	.short	(.L_17 - .L_16)
.L_16:
        /*002c*/ 	.word	0x00000000
        /*0030*/ 	.short	0x0006
        /*0032*/ 	.short	0x0030
        /*0034*/ 	.byte	0x00, 0xf4, 0x21, 0x00


	//----- nvinfo : EIATTR_KPARAM_INFO
	.align		4
.L_17:
        /*0038*/ 	.byte	0x04, 0x17
        /*003a*/ 	.short	(.L_19 - .L_18)
.L_18:
        /*003c*/ 	.word	0x00000000
        /*0040*/ 	.short	0x0005
        /*0042*/ 	.short	0x0028
        /*0044*/ 	.byte	0x00, 0xf4, 0x21, 0x00


	//----- nvinfo : EIATTR_KPARAM_INFO
	.align		4
.L_19:
        /*0048*/ 	.byte	0x04, 0x17
        /*004a*/ 	.short	(.L_21 - .L_20)
.L_20:
        /*004c*/ 	.word	0x00000000
        /*0050*/ 	.short	0x0004
        /*0052*/ 	.short	0x0020
        /*0054*/ 	.byte	0x00, 0xf4, 0x21, 0x00


	//----- nvinfo : EIATTR_KPARAM_INFO
	.align		4
.L_21:
        /*0058*/ 	.byte	0x04, 0x17
        /*005a*/ 	.short	(.L_23 - .L_22)
.L_22:
        /*005c*/ 	.word	0x00000000
        /*0060*/ 	.short	0x0003
        /*0062*/ 	.short	0x0018
        /*0064*/ 	.byte	0x00, 0xf4, 0x21, 0x00


	//----- nvinfo : EIATTR_KPARAM_INFO
	.align		4
.L_23:
        /*0068*/ 	.byte	0x04, 0x17
        /*006a*/ 	.short	(.L_25 - .L_24)
.L_24:
        /*006c*/ 	.word	0x00000000
        /*0070*/ 	.short	0x0002
        /*0072*/ 	.short	0x0010
        /*0074*/ 	.byte	0x00, 0xf4, 0x21, 0x00


	//----- nvinfo : EIATTR_KPARAM_INFO
	.align		4
.L_25:
        /*0078*/ 	.byte	0x04, 0x17
        /*007a*/ 	.short	(.L_27 - .L_26)
.L_26:
        /*007c*/ 	.word	0x00000000
        /*0080*/ 	.short	0x0001
        /*0082*/ 	.short	0x0008
        /*0084*/ 	.byte	0x00, 0xf4, 0x21, 0x00


	//----- nvinfo : EIATTR_KPARAM_INFO
	.align		4
.L_27:
        /*0088*/ 	.byte	0x04, 0x17
        /*008a*/ 	.short	(.L_29 - .L_28)
.L_28:
        /*008c*/ 	.word	0x00000000
        /*0090*/ 	.short	0x0000
        /*0092*/ 	.short	0x0000
        /*0094*/ 	.byte	0x00, 0xf4, 0x21, 0x00


	//----- nvinfo : EIATTR_SPARSE_MMA_MASK
	.align		4
.L_29:
        /*0098*/ 	.byte	0x03, 0x50
        /*009a*/ 	.short	0x0000


	//----- nvinfo : EIATTR_MAXREG_COUNT
	.align		4
        /*009c*/ 	.byte	0x03, 0x1b
        /*009e*/ 	.short	0x00ff


	//----- nvinfo : EIATTR_EXIT_INSTR_OFFSETS
	.align		4
        /*00a0*/ 	.byte	0x04, 0x1c
        /*00a2*/ 	.short	(.L_31 - .L_30)


	//   ....[0]....
.L_30:
        /*00a4*/ 	.word	0x00000930


	//   ....[1]....
        /*00a8*/ 	.word	0x00000950


	//----- nvinfo : EIATTR_REQNTID
	.align		4
.L_31:
        /*00ac*/ 	.byte	0x04, 0x10
        /*00ae*/ 	.short	(.L_33 - .L_32)
.L_32:
        /*00b0*/ 	.word	0x00000080
        /*00b4*/ 	.word	0x00000001
        /*00b8*/ 	.word	0x00000001


	//----- nvinfo : EIATTR_CBANK_PARAM_SIZE
	.align		4
.L_33:
        /*00bc*/ 	.byte	0x03, 0x19
        /*00be*/ 	.short	0x0040


	//----- nvinfo : EIATTR_PARAM_CBANK
	.align		4
        /*00c0*/ 	.byte	0x04, 0x0a
        /*00c2*/ 	.short	(.L_35 - .L_34)
	.align		4
.L_34:
        /*00c4*/ 	.word	index@(.nv.constant0.triton_poi_fused__native_batch_norm_legit_no_training_relu_threshold_backward_6)
        /*00c8*/ 	.short	0x0210
        /*00ca*/ 	.short	0x0040


	//----- nvinfo : EIATTR_SW_WAR
	.align		4
.L_35:
        /*00cc*/ 	.byte	0x04, 0x36
        /*00ce*/ 	.short	(.L_37 - .L_36)
.L_36:
        /*00d0*/ 	.word	0x00000008
.L_37:


//--------------------- .nv.callgraph             --------------------------
	.section	.nv.callgraph,"",@"SHT_CUDA_CALLGRAPH"
	.align	4
	.sectionentsize	8
	.align		4
        /*0000*/ 	.word	0x00000000
	.align		4
        /*0004*/ 	.word	0xffffffff
	.align		4
        /*0008*/ 	.word	0x00000000
	.align		4
        /*000c*/ 	.word	0xfffffffe
	.align		4
        /*0010*/ 	.word	0x00000000
	.align		4
        /*0014*/ 	.word	0xfffffffd
	.align		4
        /*0018*/ 	.word	0x00000000
	.align		4
        /*001c*/ 	.word	0xfffffffc


//--------------------- .nv.constant4             --------------------------
	.section	.nv.constant4,"a",@progbits
	.align	8
	.align		8
.nv.constant4:
        /*0000*/ 	.dword	_$_str
	.align		8
        /*0008*/ 	.dword	_$_str_$_2


//--------------------- .text.triton_poi_fused__native_batch_norm_legit_no_training_relu_threshold_backward_6 --------------------------
	.section	.text.triton_poi_fused__native_batch_norm_legit_no_training_relu_threshold_backward_6,"ax",@progbits
	.sectionflags	@"SHF_BARRIERS=1"
	.align	128
        .global         triton_poi_fused__native_batch_norm_legit_no_training_relu_threshold_backward_6
        .type           triton_poi_fused__native_batch_norm_legit_no_training_relu_threshold_backward_6,@function
        .size           triton_poi_fused__native_batch_norm_legit_no_training_relu_threshold_backward_6,(.L_x_1 - triton_poi_fused__native_batch_norm_legit_no_training_relu_threshold_backward_6)
        .other          triton_poi_fused__native_batch_norm_legit_no_training_relu_threshold_backward_6,@"STO_CUDA_ENTRY STV_DEFAULT"
triton_poi_fused__native_batch_norm_legit_no_training_relu_threshold_backward_6:
.text.triton_poi_fused__native_batch_norm_legit_no_training_relu_threshold_backward_6:
[----:B------:R-:W0:Y:S01]  /*0000*/  LDC R1, c[0x0][0x28] ;  /* 0x00000a00ff017b82 */ /* 0x000e220000000800 */
[----:B------:R-:W1:Y:S07]  /*0010*/  S2R R25, SR_TID.X ;  /* 0x0000000000197919 */ /* 0x000e6e0000002100 */
[----:B------:R-:W2:Y:S01]  /*0020*/  LDC.64 R4, c[0x0][0x220] ;  /* 0x00008800ff047b82 */ /* 0x000ea20000000a00 */
[----:B------:R-:W-:Y:S01]  /*0030*/  ULDC.64 UR6, c[0x0][0x208] ;  /* 0x0000820000067ab9 */ /* 0x000fe20000000a00 */
[----:B------:R-:W3:Y:S01]  /*0040*/  S2R R0, SR_CTAID.Y ;  /* 0x0000000000007919 */ /* 0x000ee20000002600 */
[----:B------:R-:W4:Y:S05]  /*0050*/  S2R R3, SR_CTAID.X ;  /* 0x0000000000037919 */ /* 0x000f2a0000002500 */
[----:B------:R-:W5:Y:S08]  /*0060*/  LDC.64 R12, c[0x0][0x218] ;  /* 0x00008600ff0c7b82 */ /* 0x000f700000000a00 */
[----:B------:R-:W5:Y:S01]  /*0070*/  LDC.64 R28, c[0x0][0x210] ;  /* 0x00008400ff1c7b82 */ /* 0x000f620000000a00 */
[----:B------:R-:W-:-:S07]  /*0080*/  CS2R R10, SRZ ;  /* 0x00000000000a7805 */ /* 0x000fce000001ff00 */
[----:B------:R-:W5:Y:S01]  /*0090*/  LDC.64 R16, c[0x0][0x228] ;  /* 0x00008a00ff107b82 */ /* 0x000f620000000a00 */
[----:B-1----:R-:W-:-:S07]  /*00a0*/  LOP3.LUT R26, R25, 0x1, RZ, 0xc0, !PT ;  /* 0x00000001191a7812 */ /* 0x002fce00078ec0ff */
[----:B------:R-:W1:Y:S01]  /*00b0*/  LDC.64 R20, c[0x0][0x230] ;  /* 0x00008c00ff147b82 */ /* 0x000e620000000a00 */
[----:B------:R-:W-:Y:S01]  /*00c0*/  SHF.R.U32.HI R8, RZ, 0x1, R25 ;  /* 0x00000001ff087819 */ /* 0x000fe20000011619 */
[----:B---3--:R-:W-:Y:S01]  /*00d0*/  IMAD.SHL.U32 R24, R0, 0x8, RZ ;  /* 0x0000000800187824 */ /* 0x008fe200078e00ff */
[----:B------:R-:W-:-:S03]  /*00e0*/  SHF.R.S32.HI R0, RZ, 0x1c, R0 ;  /* 0x0000001cff007819 */ /* 0x000fc60000011400 */
[----:B------:R-:W-:Y:S01]  /*00f0*/  IMAD R19, R26, 0x4, R24 ;  /* 0x000000041a137824 */ /* 0x000fe200078e0218 */
[----:B------:R-:W-:-:S04]  /*0100*/  SGXT R0, R0, 0x1 ;  /* 0x000000010000781a */ /* 0x000fc80000000200 */
[----:B------:R-:W-:-:S04]  /*0110*/  LEA.HI R2, R0, R19, RZ, 0x8 ;  /* 0x0000001300027211 */ /* 0x000fc800078f40ff */
[----:B------:R-:W-:-:S05]  /*0120*/  LOP3.LUT R0, R2, 0xffffff00, RZ, 0xc0, !PT ;  /* 0xffffff0002007812 */ /* 0x000fca00078ec0ff */
[----:B------:R-:W-:-:S04]  /*0130*/  IMAD.IADD R19, R19, 0x1, -R0 ;  /* 0x0000000113137824 */ /* 0x000fc800078e0a00 */
[----:B--2---:R-:W-:-:S06]  /*0140*/  IMAD.WIDE R4, R19, 0x4, R4 ;  /* 0x0000000413047825 */ /* 0x004fcc00078e0204 */
[----:B------:R-:W2:Y:S01]  /*0150*/  LDG.E.EL.128 R4, desc[UR6][R4.64] ;  /* 0x0000000604047981 */ /* 0x000ea2000c2e1d00 */
[----:B----4-:R-:W-:Y:S01]  /*0160*/  IMAD.SHL.U32 R0, R3, 0x40, RZ ;  /* 0x0000004003007824 */ /* 0x010fe200078e00ff */
[----:B------:R-:W-:Y:S01]  /*0170*/  SGXT.U32 R3, R8, 0x6 ;  /* 0x000000060803781a */ /* 0x000fe20000000000 */
[----:B------:R-:W-:Y:S02]  /*0180*/  IMAD.SHL.U32 R8, R2, 0x40, RZ ;  /* 0x0000004002087824 */ /* 0x000fe400078e00ff */
[----:B-----5:R-:W-:Y:S01]  /*0190*/  IMAD.WIDE R12, R19, 0x4, R12 ;  /* 0x00000004130c7825 */ /* 0x020fe200078e020c */
[----:B------:R-:W-:Y:S02]  /*01a0*/  LOP3.LUT R2, R0, R3, RZ, 0xfc, !PT ;  /* 0x0000000300027212 */ /* 0x000fe400078efcff */
[----:B------:R-:W-:Y:S02]  /*01b0*/  LOP3.LUT R9, R8, 0xffffc000, RZ, 0xc0, !PT ;  /* 0xffffc00008097812 */ /* 0x000fe400078ec0ff */
[C---:B------:R-:W-:Y:S01]  /*01c0*/  ISETP.GE.AND P0, PT, R2.reuse, 0x40, PT ;  /* 0x000000400200780c */ /* 0x040fe20003f06270 */
[----:B------:R-:W-:Y:S01]  /*01d0*/  IMAD R8, R2, 0x100, R19 ;  /* 0x0000010002087824 */ /* 0x000fe200078e0213 */
[----:B------:R-:W3:Y:S03]  /*01e0*/  LDG.E.EL.128 R12, desc[UR6][R12.64] ;  /* 0x000000060c0c7981 */ /* 0x000ee6000c2e1d00 */
[----:B------:R-:W-:Y:S01]  /*01f0*/  IMAD.IADD R2, R8, 0x1, R9 ;  /* 0x0000000108027824 */ /* 0x000fe200078e0209 */
[----:B------:R-:W-:-:S03]  /*0200*/  CS2R R8, SRZ ;  /* 0x0000000000087805 */ /* 0x000fc6000001ff00 */
[----:B0-----:R-:W-:-:S05]  /*0210*/  IMAD.WIDE R28, R2, 0x4, R28 ;  /* 0x00000004021c7825 */ /* 0x001fca00078e021c */
[----:B------:R-:W3:Y:S01]  /*0220*/  @!P0 LDG.E.EL.128 R8, desc[UR6][R28.64] ;  /* 0x000000061c088981 */ /* 0x000ee2000c2e1d00 */
[----:B------:R-:W-:-:S04]  /*0230*/  IMAD.WIDE R16, R19, 0x4, R16 ;  /* 0x0000000413107825 */ /* 0x000fc800078e0210 */
[----:B-1----:R-:W-:Y:S02]  /*0240*/  IMAD.WIDE R20, R19, 0x4, R20 ;  /* 0x0000000413147825 */ /* 0x002fe400078e0214 */
[----:B------:R-:W4:Y:S04]  /*0250*/  LDG.E.EL.128 R16, desc[UR6][R16.64] ;  /* 0x0000000610107981 */ /* 0x000f28000c2e1d00 */
[----:B------:R-:W4:Y:S01]  /*0260*/  LDG.E.EL.128 R20, desc[UR6][R20.64] ;  /* 0x0000000614147981 */ /* 0x000f22000c2e1d00 */
[----:B------:R-:W0:Y:S01]  /*0270*/  S2UR UR5, SR_CgaCtaId ;  /* 0x00000000000579c3 */ /* 0x000e220000008800 */
[----:B------:R-:W-:Y:S01]  /*0280*/  UMOV UR4, 0x400 ;  /* 0x0000040000047882 */ /* 0x000fe20000000000 */
[----:B------:R-:W-:Y:S01]  /*0290*/  PRMT R27, R3, 0x6540, R26 ;  /* 0x00006540031b7816 */ /* 0x000fe2000000001a */
[----:B0-----:R-:W-:Y:S01]  /*02a0*/  UPRMT UR4, UR5, 0x654, UR4 ;  /* 0x0000065405047896 */ /* 0x001fe20008000004 */
[----:B--2---:R-:W-:-:S06]  /*02b0*/  FADD R7, R7, 9.9999997473787516356e-06 ;  /* 0x3727c5ac07077421 */ /* 0x004fcc0000000000 */
[----:B------:R-:W0:Y:S01]  /*02c0*/  MUFU.SQRT R7, R7 ;  /* 0x0000000700077308 */ /* 0x000e220000002000 */
[----:B------:R-:W-:Y:S01]  /*02d0*/  FADD R4, R4, 9.9999997473787516356e-06 ;  /* 0x3727c5ac04047421 */ /* 0x000fe20000000000 */
[----:B------:R-:W-:Y:S01]  /*02e0*/  FADD R5, R5, 9.9999997473787516356e-06 ;  /* 0x3727c5ac05057421 */ /* 0x000fe20000000000 */
[----:B------:R-:W-:-:S05]  /*02f0*/  FADD R6, R6, 9.9999997473787516356e-06 ;  /* 0x3727c5ac06067421 */ /* 0x000fca0000000000 */
[----:B------:R-:W1:Y:S08]  /*0300*/  MUFU.SQRT R4, R4 ;  /* 0x0000000400047308 */ /* 0x000e700000002000 */
[----:B------:R-:W2:Y:S01]  /*0310*/  MUFU.SQRT R5, R5 ;  /* 0x0000000500057308 */ /* 0x000ea20000002000 */
[C---:B0-----:R-:W-:Y:S02]  /*0320*/  FSETP.GT.AND P6, PT, R7.reuse, 8.50705917302346158658e+37, PT ;  /* 0x7e8000000700780b */ /* 0x041fe40003fc4000 */
[----:B------:R-:W-:-:S05]  /*0330*/  FSETP.GEU.AND P3, PT, R7, 1.175494350822287508e-38, PT ;  /* 0x008000000700780b */ /* 0x000fca0003f6e000 */
[----:B------:R-:W0:Y:S01]  /*0340*/  MUFU.SQRT R6, R6 ;  /* 0x0000000600067308 */ /* 0x000e220000002000 */
[----:B---3--:R-:W-:Y:S01]  /*0350*/  FADD R9, -R13, R9 ;  /* 0x000000090d097221 */ /* 0x008fe20000000100 */
[----:B------:R-:W-:Y:S02]  /*0360*/  IMAD.MOV.U32 R13, RZ, RZ, 0x3e800000 ;  /* 0x3e800000ff0d7424 */ /* 0x000fe400078e00ff */
[----:B------:R-:W-:Y:S01]  /*0370*/  FADD R10, -R14, R10 ;  /* 0x0000000a0e0a7221 */ /* 0x000fe20000000100 */
[C---:B-1----:R-:W-:Y:S01]  /*0380*/  FSETP.GT.AND P1, PT, R4.reuse, 8.50705917302346158658e+37, PT ;  /* 0x7e8000000400780b */ /* 0x042fe20003f24000 */
[----:B------:R-:W-:Y:S01]  /*0390*/  @P6 FMUL R7, R7, 0.25 ;  /* 0x3e80000007076820 */ /* 0x000fe20000400000 */
[----:B------:R-:W-:Y:S02]  /*03a0*/  FSEL R14, R13, 1, P6 ;  /* 0x3f8000000d0e7808 */ /* 0x000fe40003000000 */
[----:B--2---:R-:W-:Y:S01]  /*03b0*/  FSETP.GT.AND P4, PT, R5, 8.50705917302346158658e+37, PT ;  /* 0x7e8000000500780b */ /* 0x004fe20003f84000 */
[----:B------:R-:W-:Y:S01]  /*03c0*/  @!P3 FMUL R7, R7, 16777216 ;  /* 0x4b8000000707b820 */ /* 0x000fe20000400000 */
[----:B------:R-:W-:Y:S01]  /*03d0*/  FSETP.GEU.AND P2, PT, R4, 1.175494350822287508e-38, PT ;  /* 0x008000000400780b */ /* 0x000fe20003f4e000 */
[----:B------:R-:W-:Y:S01]  /*03e0*/  @!P3 FMUL R14, R14, 16777216 ;  /* 0x4b8000000e0eb820 */ /* 0x000fe20000400000 */
[----:B0-----:R-:W-:-:S02]  /*03f0*/  FSETP.GT.AND P6, PT, R6, 8.50705917302346158658e+37, PT ;  /* 0x7e8000000600780b */ /* 0x001fc40003fc4000 */
[C---:B------:R-:W-:Y:S02]  /*0400*/  FSETP.GEU.AND P5, PT, R5.reuse, 1.175494350822287508e-38, PT ;  /* 0x008000000500780b */ /* 0x040fe40003fae000 */
[----:B------:R-:W-:Y:S01]  /*0410*/  FSETP.GEU.AND P3, PT, R6, 1.175494350822287508e-38, PT ;  /* 0x008000000600780b */ /* 0x000fe20003f6e000 */
[----:B------:R-:W-:Y:S01]  /*0420*/  @P1 FMUL R4, R4, 0.25 ;  /* 0x3e80000004041820 */ /* 0x000fe20000400000 */
[----:B------:R-:W0:Y:S03]  /*0430*/  MUFU.RCP R7, R7 ;  /* 0x0000000700077308 */ /* 0x000e260000001000 */
[----:B------:R-:W-:Y:S02]  /*0440*/  @P4 FMUL R5, R5, 0.25 ;  /* 0x3e80000005054820 */ /* 0x000fe40000400000 */
[----:B------:R-:W-:Y:S02]  /*0450*/  @!P2 FMUL R4, R4, 16777216 ;  /* 0x4b8000000404a820 */ /* 0x000fe40000400000 */
[----:B------:R-:W-:-:S02]  /*0460*/  @P6 FMUL R6, R6, 0.25 ;  /* 0x3e80000006066820 */ /* 0x000fc40000400000 */
[----:B------:R-:W-:Y:S02]  /*0470*/  @!P5 FMUL R5, R5, 16777216 ;  /* 0x4b8000000505d820 */ /* 0x000fe40000400000 */
[----:B------:R-:W-:Y:S01]  /*0480*/  @!P3 FMUL R6, R6, 16777216 ;  /* 0x4b8000000606b820 */ /* 0x000fe20000400000 */
[----:B------:R-:W1:Y:S01]  /*0490*/  MUFU.RCP R4, R4 ;  /* 0x0000000400047308 */ /* 0x000e620000001000 */
[----:B------:R-:W-:Y:S01]  /*04a0*/  FADD R8, -R12, R8 ;  /* 0x000000080c087221 */ /* 0x000fe20000000100 */
[----:B------:R-:W-:Y:S01]  /*04b0*/  FSEL R12, R13, 1, P4 ;  /* 0x3f8000000d0c7808 */ /* 0x000fe20002000000 */
[----:B0-----:R-:W-:-:S05]  /*04c0*/  FMUL R14, R7, R14 ;  /* 0x0000000e070e7220 */ /* 0x001fca0000400000 */
[----:B------:R-:W0:Y:S01]  /*04d0*/  MUFU.RCP R5, R5 ;  /* 0x0000000500057308 */ /* 0x000e220000001000 */
[----:B------:R-:W-:-:S07]  /*04e0*/  FSEL R7, R13, 1, P1 ;  /* 0x3f8000000d077808 */ /* 0x000fce0000800000 */
[----:B------:R-:W2:Y:S01]  /*04f0*/  MUFU.RCP R6, R6 ;  /* 0x0000000600067308 */ /* 0x000ea20000001000 */
[----:B------:R-:W-:Y:S01]  /*0500*/  FSEL R13, R13, 1, P6 ;  /* 0x3f8000000d0d7808 */ /* 0x000fe20003000000 */
[----:B------:R-:W-:Y:S01]  /*0510*/  @!P2 FMUL R7, R7, 16777216 ;  /* 0x4b8000000707a820 */ /* 0x000fe20000400000 */
[----:B------:R-:W-:-:S03]  /*0520*/  @!P5 FMUL R12, R12, 16777216 ;  /* 0x4b8000000c0cd820 */ /* 0x000fc60000400000 */
[----:B------:R-:W-:Y:S01]  /*0530*/  @!P3 FMUL R13, R13, 16777216 ;  /* 0x4b8000000d0db820 */ /* 0x000fe20000400000 */
[----:B-1----:R-:W-:Y:S01]  /*0540*/  FMUL R7, R4, R7 ;  /* 0x0000000704077220 */ /* 0x002fe20000400000 */
[----:B0-----:R-:W-:Y:S01]  /*0550*/  FMUL R12, R5, R12 ;  /* 0x0000000c050c7220 */ /* 0x001fe20000400000 */
[----:B------:R-:W-:Y:S02]  /*0560*/  FADD R11, -R15, R11 ;  /* 0x0000000b0f0b7221 */ /* 0x000fe40000000100 */
[----:B------:R-:W-:Y:S01]  /*0570*/  FMUL R7, R7, R8 ;  /* 0x0000000807077220 */ /* 0x000fe20000400000 */
[----:B------:R-:W-:Y:S01]  /*0580*/  FMUL R12, R12, R9 ;  /* 0x000000090c0c7220 */ /* 0x000fe20000400000 */
[----:B--2---:R-:W-:Y:S01]  /*0590*/  FMUL R13, R6, R13 ;  /* 0x0000000d060d7220 */ /* 0x004fe20000400000 */
[----:B------:R-:W-:Y:S01]  /*05a0*/  FMUL R14, R14, R11 ;  /* 0x0000000b0e0e7220 */ /* 0x000fe20000400000 */
[----:B------:R-:W-:Y:S02]  /*05b0*/  IMAD.SHL.U32 R15, R26, 0x100, RZ ;  /* 0x000001001a0f7824 */ /* 0x000fe400078e00ff */
[----:B----4-:R-:W-:Y:S01]  /*05c0*/  FFMA R7, R16, R7, R20 ;  /* 0x0000000710077223 */ /* 0x010fe20000000014 */
[----:B------:R-:W-:Y:S01]  /*05d0*/  FMUL R13, R13, R10 ;  /* 0x0000000a0d0d7220 */ /* 0x000fe20000400000 */
[----:B------:R-:W-:Y:S01]  /*05e0*/  FFMA R12, R17, R12, R21 ;  /* 0x0000000c110c7223 */ /* 0x000fe20000000015 */
[----:B------:R-:W-:Y:S01]  /*05f0*/  FFMA R14, R19, R14, R23 ;  /* 0x0000000e130e7223 */ /* 0x000fe20000000017 */
[----:B------:R-:W-:-:S02]  /*0600*/  IMAD.SHL.U32 R5, R25, 0x10, RZ ;  /* 0x0000001019057824 */ /* 0x000fc400078e00ff */
[----:B------:R-:W-:Y:S01]  /*0610*/  FFMA R13, R18, R13, R22 ;  /* 0x0000000d120d7223 */ /* 0x000fe20000000016 */
[----:B------:R-:W-:Y:S01]  /*0620*/  LEA R26, R26, UR4, 0x4 ;  /* 0x000000041a1a7c11 */ /* 0x000fe2000f8e20ff */
[----:B------:R-:W0:Y:S01]  /*0630*/  LDC.64 R8, c[0x0][0x238] ;  /* 0x00008e00ff087b82 */ /* 0x000e220000000a00 */
[----:B------:R-:W-:Y:S02]  /*0640*/  LEA.HI R28, R15, UR4, RZ, 0x1c ;  /* 0x000000040f1c7c11 */ /* 0x000fe4000f8fe0ff */
[----:B------:R-:W-:Y:S02]  /*0650*/  FSETP.GEU.AND P1, PT, R7, RZ, PT ;  /* 0x000000ff0700720b */ /* 0x000fe40003f2e000 */
[----:B------:R-:W-:Y:S02]  /*0660*/  FSETP.GEU.AND P2, PT, R12, RZ, PT ;  /* 0x000000ff0c00720b */ /* 0x000fe40003f4e000 */
[----:B------:R-:W-:Y:S02]  /*0670*/  FSETP.GEU.AND P3, PT, R13, RZ, PT ;  /* 0x000000ff0d00720b */ /* 0x000fe40003f6e000 */
[----:B------:R-:W-:Y:S01]  /*0680*/  FSETP.GEU.AND P4, PT, R14, RZ, PT ;  /* 0x000000ff0e00720b */ /* 0x000fe20003f8e000 */
[----:B------:R-:W-:Y:S01]  /*0690*/  IMAD R3, R27, 0x4, R26 ;  /* 0x000000041b037824 */ /* 0x000fe200078e021a */
[----:B------:R-:W-:Y:S01]  /*06a0*/  FSEL R18, R7, RZ, P1 ;  /* 0x000000ff07127208 */ /* 0x000fe20000800000 */
[----:B------:R-:W-:Y:S01]  /*06b0*/  IMAD R15, R27, 0x4, R28 ;  /* 0x000000041b0f7824 */ /* 0x000fe200078e021c */
[----:B------:R-:W-:-:S02]  /*06c0*/  FSEL R16, R12, RZ, P2 ;  /* 0x000000ff0c107208 */ /* 0x000fc40001000000 */
[----:B------:R-:W-:Y:S02]  /*06d0*/  FSEL R12, R13, RZ, P3 ;  /* 0x000000ff0d0c7208 */ /* 0x000fe40001800000 */
[----:B------:R-:W-:Y:S01]  /*06e0*/  FSEL R14, R14, RZ, P4 ;  /* 0x000000ff0e0e7208 */ /* 0x000fe20002000000 */
[----:B------:R1:W-:Y:S04]  /*06f0*/  STS [R3], R18 ;  /* 0x0000001203007388 */ /* 0x0003e80000000800 */
[----:B------:R-:W-:Y:S04]  /*0700*/  STS [R15+0x104], R16 ;  /* 0x000104100f007388 */ /* 0x000fe80000000800 */
[----:B------:R-:W-:Y:S04]  /*0710*/  STS [R15+0x208], R12 ;  /* 0x0002080c0f007388 */ /* 0x000fe80000000800 */
[----:B------:R-:W-:Y:S01]  /*0720*/  STS [R15+0x30c], R14 ;  /* 0x00030c0e0f007388 */ /* 0x000fe20000000800 */
[----:B------:R-:W-:-:S02]  /*0730*/  SHF.R.U32.HI R4, RZ, 0x2, R25 ;  /* 0x00000002ff047819 */ /* 0x000fc40000011619 */
[----:B------:R-:W-:Y:S02]  /*0740*/  LOP3.LUT R5, R5, 0x7f0, RZ, 0xc0, !PT ;  /* 0x000007f005057812 */ /* 0x000fe400078ec0ff */
[----:B------:R-:W-:-:S04]  /*0750*/  LOP3.LUT R4, R4, 0x1c, RZ, 0xc0, !PT ;  /* 0x0000001c04047812 */ /* 0x000fc800078ec0ff */
[----:B------:R-:W-:Y:S01]  /*0760*/  IADD3 R10, R5, UR4, R4 ;  /* 0x00000004050a7c10 */ /* 0x000fe2000fffe004 */
[----:B------:R-:W-:Y:S01]  /*0770*/  BAR.SYNC.DEFER_BLOCKING 0x0 ;  /* 0x0000000000007b1d */ /* 0x000fe20000010000 */
[----:B------:R-:W-:Y:S01]  /*0780*/  SHF.R.U32.HI R11, RZ, 0x4, R25 ;  /* 0x00000004ff0b7819 */ /* 0x000fe20000011619 */
[----:B------:R-:W-:Y:S01]  /*0790*/  IMAD.SHL.U32 R25, R25, 0x4, RZ ;  /* 0x0000000419197824 */ /* 0x000fe200078e00ff */
[----:B------:R-:W-:Y:S02]  /*07a0*/  FSETP.GTU.AND P2, PT, R18, RZ, PT ;  /* 0x000000ff1200720b */ /* 0x000fe40003f4c000 */
[----:B------:R-:W-:Y:S01]  /*07b0*/  FSETP.GTU.AND P3, PT, R16, RZ, PT ;  /* 0x000000ff1000720b */ /* 0x000fe20003f6c000 */
[----:B------:R-:W-:Y:S01]  /*07c0*/  ULDC.64 UR4, c[0x0][0x240] ;  /* 0x0000900000047ab9 */ /* 0x000fe20000000a00 */
[----:B------:R-:W-:Y:S04]  /*07d0*/  LDS R4, [R10] ;  /* 0x000000000a047984 */ /* 0x000fe80000000800 */
[----:B------:R-:W-:Y:S04]  /*07e0*/  LDS R5, [R10+0x4] ;  /* 0x000004000a057984 */ /* 0x000fe80000000800 */
[----:B------:R-:W-:Y:S04]  /*07f0*/  LDS R6, [R10+0x8] ;  /* 0x000008000a067984 */ /* 0x000fe80000000800 */
[----:B------:R2:W3:Y:S01]  /*0800*/  LDS R7, [R10+0xc] ;  /* 0x00000c000a077984 */ /* 0x0004e20000000800 */
[----:B-1----:R-:W-:-:S02]  /*0810*/  SGXT.U32 R3, R11, 0x3 ;  /* 0x000000030b03781a */ /* 0x002fc40000000000 */
[----:B------:R-:W-:Y:S02]  /*0820*/  LOP3.LUT R25, R0, 0x3c, R25, 0xf8, !PT ;  /* 0x0000003c00197812 */ /* 0x000fe400078ef819 */
[----:B------:R-:W-:Y:S02]  /*0830*/  LOP3.LUT R24, R24, R3, RZ, 0xfc, !PT ;  /* 0x0000000318187212 */ /* 0x000fe400078efcff */
[----:B------:R-:W-:Y:S02]  /*0840*/  FSETP.GTU.AND P4, PT, R12, RZ, PT ;  /* 0x000000ff0c00720b */ /* 0x000fe40003f8c000 */
[----:B------:R-:W-:Y:S02]  /*0850*/  FSETP.GTU.AND P5, PT, R14, RZ, PT ;  /* 0x000000ff0e00720b */ /* 0x000fe40003fac000 */
[----:B------:R-:W-:Y:S01]  /*0860*/  ISETP.GE.AND P1, PT, R25, 0x40, PT ;  /* 0x000000401900780c */ /* 0x000fe20003f26270 */
[----:B------:R-:W-:Y:S01]  /*0870*/  IMAD R25, R24, 0x40, R25 ;  /* 0x0000004018197824 */ /* 0x000fe200078e0219 */
[----:B------:R-:W-:-:S02]  /*0880*/  SEL R11, RZ, 0x1, P2 ;  /* 0x00000001ff0b7807 */ /* 0x000fc40001000000 */
[----:B--2---:R-:W-:Y:S02]  /*0890*/  SEL R10, RZ, 0x1, P3 ;  /* 0x00000001ff0a7807 */ /* 0x004fe40001800000 */
[----:B------:R-:W-:Y:S02]  /*08a0*/  SEL R3, RZ, 0x1, P4 ;  /* 0x00000001ff037807 */ /* 0x000fe40002000000 */
[----:B------:R-:W-:Y:S01]  /*08b0*/  SEL R0, RZ, 0x1, P5 ;  /* 0x00000001ff007807 */ /* 0x000fe20002800000 */
[----:B0-----:R-:W-:Y:S01]  /*08c0*/  IMAD.WIDE R8, R25, 0x4, R8 ;  /* 0x0000000419087825 */ /* 0x001fe200078e0208 */
[----:B------:R-:W-:Y:S02]  /*08d0*/  PRMT R11, R11, 0x3340, R10 ;  /* 0x000033400b0b7816 */ /* 0x000fe4000000000a */
[----:B------:R-:W-:Y:S02]  /*08e0*/  PRMT R0, R3, 0x3340, R0 ;  /* 0x0000334003007816 */ /* 0x000fe40000000000 */
[----:B------:R-:W-:-:S02]  /*08f0*/  IADD3 R10, P2, R2, UR4, RZ ;  /* 0x00000004020a7c10 */ /* 0x000fc4000ff5e0ff */
[----:B------:R-:W-:Y:S02]  /*0900*/  PRMT R3, R11, 0x5410, R0 ;  /* 0x000054100b037816 */ /* 0x000fe40000000000 */
[----:B------:R-:W-:Y:S01]  /*0910*/  LEA.HI.X.SX32 R11, R2, UR5, 0x1, P2 ;  /* 0x00000005020b7c11 */ /* 0x000fe200090f0eff */
[----:B---3--:R0:W-:Y:S02]  /*0920*/  @!P1 STG.E.128 desc[UR6][R8.64], R4 ;  /* 0x0000000408009986 */ /* 0x0081e4000c101d06 */
[----:B0-----:R-:W-:Y:S06]  /*0930*/  @P0 EXIT ;  /* 0x000000000000094d */ /* 0x001fec0003800000 */
[----:B------:R-:W-:Y:S01]  /*0940*/  STG.E desc[UR6][R10.64], R3 ;  /* 0x000000030a007986 */ /* 0x000fe2000c101906 */
[----:B------:R-:W-:Y:S05]  /*0950*/  EXIT ;  /* 0x000000000000794d */ /* 0x000fea0003800000 */
.L_x_0:
[----:B------:R-:W-:-:S00]  /*0960*/  BRA `(.L_x_0) ;  /* 0xfffffffc00fc7947 */ /* 0x000fc0000383ffff */
[----:B------:R-:W-:-:S00]  /*0970*/  NOP ;  /* 0x0000000000007918 */ /* 0x000fc00000000000 */
        /* <DEDUP_REMOVED lines=8> */
.L_x_1:


//--------------------- .nv.global.init           --------------------------
	.section	.nv.global.init,"aw",@progbits
.nv.global.init:
	.type		_$_str,@object
	.size		_$_str,(_$_str_$_2 - _$_str)
_$_str:
        /*0000*/ 	.byte	0x5f, 0x5f, 0x43, 0x55, 0x44, 0x41, 0x5f, 0x46, 0x54, 0x5a, 0x00
	.type		_$_str_$_2,@object
	.size		_$_str_$_2,(.L_1 - _$_str_$_2)
_$_str_$_2:
        /*000b*/ 	.byte	0x5f, 0x5f, 0x43, 0x55, 0x44, 0x41, 0x5f, 0x50, 0x52, 0x45, 0x43, 0x5f, 0x53, 0x51, 0x52, 0x54
        /*001b*/ 	.byte	0x00
.L_1:


//--------------------- .nv.shared.triton_poi_fused__native_batch_norm_legit_no_training_relu_threshold_backward_6 --------------------------
	.section	.nv.shared.triton_poi_fused__native_batch_norm_legit_no_training_relu_threshold_backward_6,"aw",@nobits
	.sectionflags	@""
	.align	16
	.zero		1024


//--------------------- .nv.constant0.triton_poi_fused__native_batch_norm_legit_no_training_relu_threshold_backward_6 --------------------------
	.section	.nv.constant0.triton_poi_fused__native_batch_norm_legit_no_training_relu_threshold_backward_6,"a",@progbits
	.sectionflags	@""
	.align	4
.nv.constant0.triton_poi_fused__native_batch_norm_legit_no_training_relu_threshold_backward_6:
	.zero		592
